//
// Generated by NVIDIA NVVM Compiler
//
// Compiler Build ID: CL-36424714
// Cuda compilation tools, release 13.0, V13.0.88
// Based on NVVM 20.0.0
//

.version 9.0
.target sm_100
.address_size 64

	// .globl	_Z11avg_pool_3dPKfPfiiiiiiiii

.visible .entry _Z11avg_pool_3dPKfPfiiiiiiiii(
	.param .u64 .ptr .align 1 _Z11avg_pool_3dPKfPfiiiiiiiii_param_0,
	.param .u64 .ptr .align 1 _Z11avg_pool_3dPKfPfiiiiiiiii_param_1,
	.param .u32 _Z11avg_pool_3dPKfPfiiiiiiiii_param_2,
	.param .u32 _Z11avg_pool_3dPKfPfiiiiiiiii_param_3,
	.param .u32 _Z11avg_pool_3dPKfPfiiiiiiiii_param_4,
	.param .u32 _Z11avg_pool_3dPKfPfiiiiiiiii_param_5,
	.param .u32 _Z11avg_pool_3dPKfPfiiiiiiiii_param_6,
	.param .u32 _Z11avg_pool_3dPKfPfiiiiiiiii_param_7,
	.param .u32 _Z11avg_pool_3dPKfPfiiiiiiiii_param_8,
	.param .u32 _Z11avg_pool_3dPKfPfiiiiiiiii_param_9,
	.param .u32 _Z11avg_pool_3dPKfPfiiiiiiiii_param_10
)
{
	.reg .pred 	%p<103>;
	.reg .b32 	%r<84>;
	.reg .b32 	%f<88>;
	.reg .b64 	%rd<15>;

	ld.param.u64 	%rd6, [_Z11avg_pool_3dPKfPfiiiiiiiii_param_0];
	ld.param.u64 	%rd5, [_Z11avg_pool_3dPKfPfiiiiiiiii_param_1];
	ld.param.u32 	%r28, [_Z11avg_pool_3dPKfPfiiiiiiiii_param_2];
	ld.param.u32 	%r29, [_Z11avg_pool_3dPKfPfiiiiiiiii_param_3];
	ld.param.u32 	%r30, [_Z11avg_pool_3dPKfPfiiiiiiiii_param_4];
	ld.param.u32 	%r31, [_Z11avg_pool_3dPKfPfiiiiiiiii_param_5];
	ld.param.u32 	%r32, [_Z11avg_pool_3dPKfPfiiiiiiiii_param_6];
	ld.param.u32 	%r33, [_Z11avg_pool_3dPKfPfiiiiiiiii_param_7];
	ld.param.u32 	%r36, [_Z11avg_pool_3dPKfPfiiiiiiiii_param_8];
	ld.param.u32 	%r37, [_Z11avg_pool_3dPKfPfiiiiiiiii_param_9];
	ld.param.u32 	%r35, [_Z11avg_pool_3dPKfPfiiiiiiiii_param_10];
	cvta.to.global.u64 	%rd1, %rd6;
	mov.u32 	%r38, %ctaid.x;
	mov.u32 	%r39, %ntid.x;
	mov.u32 	%r40, %tid.x;
	mad.lo.s32 	%r1, %r38, %r39, %r40;
	mov.u32 	%r41, %ctaid.y;
	mov.u32 	%r42, %ntid.y;
	mov.u32 	%r43, %tid.y;
	mad.lo.s32 	%r44, %r41, %r42, %r43;
	mov.u32 	%r45, %ctaid.z;
	mov.u32 	%r46, %ntid.z;
	mov.u32 	%r47, %tid.z;
	mad.lo.s32 	%r3, %r45, %r46, %r47;
	setp.ge.s32 	%p3, %r1, %r36;
	setp.ge.s32 	%p4, %r44, %r37;
	or.pred  	%p5, %p3, %p4;
	setp.ge.s32 	%p6, %r3, %r35;
	or.pred  	%p7, %p5, %p6;
	@%p7 bra 	$L__BB0_47;
	mul.lo.s32 	%r48, %r32, %r1;
	sub.s32 	%r4, %r48, %r33;
	mul.lo.s32 	%r49, %r32, %r44;
	sub.s32 	%r5, %r49, %r33;
	mul.lo.s32 	%r50, %r32, %r3;
	sub.s32 	%r6, %r50, %r33;
	setp.lt.s32 	%p8, %r31, 1;
	mov.f32 	%f66, 0f00000000;
	@%p8 bra 	$L__BB0_46;
	and.b32  	%r7, %r31, 7;
	and.b32  	%r8, %r31, 3;
	and.b32  	%r9, %r31, 2147483640;
	and.b32  	%r10, %r31, 1;
	mov.f32 	%f66, 0f00000000;
	mov.b32 	%r78, 0;
$L__BB0_3:
	add.s32 	%r53, %r78, %r4;
	setp.gt.s32 	%p9, %r53, -1;
	setp.lt.s32 	%p10, %r53, %r28;
	and.pred  	%p1, %p9, %p10;
	mul.lo.s32 	%r12, %r53, %r29;
	mov.b32 	%r79, 0;
$L__BB0_4:
	setp.lt.u32 	%p11, %r31, 8;
	add.s32 	%r55, %r79, %r5;
	setp.gt.s32 	%p12, %r55, -1;
	setp.lt.s32 	%p13, %r55, %r29;
	and.pred  	%p14, %p12, %p13;
	and.pred  	%p2, %p1, %p14;
	add.s32 	%r56, %r55, %r12;
	mul.lo.s32 	%r14, %r56, %r30;
	mov.b32 	%r82, 0;
	@%p11 bra 	$L__BB0_23;
	mov.b32 	%r80, 0;
$L__BB0_6:
	.pragma "nounroll";
	add.s32 	%r16, %r80, %r6;
	setp.gt.s32 	%p16, %r16, -1;
	setp.lt.s32 	%p17, %r16, %r30;
	and.pred  	%p18, %p16, %p17;
	and.pred  	%p20, %p2, %p18;
	add.s32 	%r58, %r16, %r14;
	mul.wide.s32 	%rd7, %r58, 4;
	add.s64 	%rd2, %rd1, %rd7;
	not.pred 	%p21, %p20;
	@%p21 bra 	$L__BB0_8;
	ld.global.f32 	%f44, [%rd2];
	add.f32 	%f66, %f66, %f44;
$L__BB0_8:
	add.s32 	%r59, %r16, 1;
	setp.gt.s32 	%p22, %r59, -1;
	setp.lt.s32 	%p23, %r59, %r30;
	and.pred  	%p24, %p22, %p23;
	and.pred  	%p25, %p2, %p24;
	not.pred 	%p26, %p25;
	@%p26 bra 	$L__BB0_10;
	ld.global.f32 	%f45, [%rd2+4];
	add.f32 	%f66, %f66, %f45;
$L__BB0_10:
	add.s32 	%r60, %r16, 2;
	setp.gt.s32 	%p27, %r60, -1;
	setp.lt.s32 	%p28, %r60, %r30;
	and.pred  	%p29, %p27, %p28;
	and.pred  	%p30, %p2, %p29;
	not.pred 	%p31, %p30;
	@%p31 bra 	$L__BB0_12;
	ld.global.f32 	%f46, [%rd2+8];
	add.f32 	%f66, %f66, %f46;
$L__BB0_12:
	add.s32 	%r61, %r16, 3;
	setp.gt.s32 	%p32, %r61, -1;
	setp.lt.s32 	%p33, %r61, %r30;
	and.pred  	%p34, %p32, %p33;
	and.pred  	%p35, %p2, %p34;
	not.pred 	%p36, %p35;
	@%p36 bra 	$L__BB0_14;
	ld.global.f32 	%f47, [%rd2+12];
	add.f32 	%f66, %f66, %f47;
$L__BB0_14:
	add.s32 	%r62, %r16, 4;
	setp.gt.s32 	%p37, %r62, -1;
	setp.lt.s32 	%p38, %r62, %r30;
	and.pred  	%p39, %p37, %p38;
	and.pred  	%p40, %p2, %p39;
	not.pred 	%p41, %p40;
	@%p41 bra 	$L__BB0_16;
	ld.global.f32 	%f48, [%rd2+16];
	add.f32 	%f66, %f66, %f48;
$L__BB0_16:
	add.s32 	%r63, %r16, 5;
	setp.gt.s32 	%p42, %r63, -1;
	setp.lt.s32 	%p43, %r63, %r30;
	and.pred  	%p44, %p42, %p43;
	and.pred  	%p45, %p2, %p44;
	not.pred 	%p46, %p45;
	@%p46 bra 	$L__BB0_18;
	ld.global.f32 	%f49, [%rd2+20];
	add.f32 	%f66, %f66, %f49;
$L__BB0_18:
	add.s32 	%r64, %r16, 6;
	setp.gt.s32 	%p47, %r64, -1;
	setp.lt.s32 	%p48, %r64, %r30;
	and.pred  	%p49, %p47, %p48;
	and.pred  	%p50, %p2, %p49;
	not.pred 	%p51, %p50;
	@%p51 bra 	$L__BB0_20;
	ld.global.f32 	%f50, [%rd2+24];
	add.f32 	%f66, %f66, %f50;
$L__BB0_20:
	add.s32 	%r65, %r16, 7;
	setp.gt.s32 	%p52, %r65, -1;
	setp.lt.s32 	%p53, %r65, %r30;
	and.pred  	%p54, %p52, %p53;
	and.pred  	%p55, %p2, %p54;
	not.pred 	%p56, %p55;
	@%p56 bra 	$L__BB0_22;
	ld.global.f32 	%f51, [%rd2+28];
	add.f32 	%f66, %f66, %f51;
$L__BB0_22:
	add.s32 	%r80, %r80, 8;
	setp.ne.s32 	%p57, %r80, %r9;
	mov.u32 	%r82, %r9;
	@%p57 bra 	$L__BB0_6;
$L__BB0_23:
	setp.eq.s32 	%p58, %r7, 0;
	@%p58 bra 	$L__BB0_44;
	add.s32 	%r66, %r7, -1;
	setp.lt.u32 	%p59, %r66, 3;
	@%p59 bra 	$L__BB0_34;
	add.s32 	%r19, %r82, %r6;
	setp.gt.s32 	%p60, %r19, -1;
	setp.lt.s32 	%p61, %r19, %r30;
	and.pred  	%p62, %p60, %p61;
	and.pred  	%p64, %p2, %p62;
	add.s32 	%r67, %r19, %r14;
	mul.wide.s32 	%rd8, %r67, 4;
	add.s64 	%rd3, %rd1, %rd8;
	not.pred 	%p65, %p64;
	@%p65 bra 	$L__BB0_27;
	ld.global.f32 	%f53, [%rd3];
	add.f32 	%f66, %f66, %f53;
$L__BB0_27:
	add.s32 	%r68, %r19, 1;
	setp.gt.s32 	%p66, %r68, -1;
	setp.lt.s32 	%p67, %r68, %r30;
	and.pred  	%p68, %p66, %p67;
	and.pred  	%p69, %p2, %p68;
	not.pred 	%p70, %p69;
	@%p70 bra 	$L__BB0_29;
	ld.global.f32 	%f54, [%rd3+4];
	add.f32 	%f66, %f66, %f54;
$L__BB0_29:
	add.s32 	%r69, %r19, 2;
	setp.gt.s32 	%p71, %r69, -1;
	setp.lt.s32 	%p72, %r69, %r30;
	and.pred  	%p73, %p71, %p72;
	and.pred  	%p74, %p2, %p73;
	not.pred 	%p75, %p74;
	@%p75 bra 	$L__BB0_31;
	ld.global.f32 	%f55, [%rd3+8];
	add.f32 	%f66, %f66, %f55;
$L__BB0_31:
	add.s32 	%r70, %r19, 3;
	setp.gt.s32 	%p76, %r70, -1;
	setp.lt.s32 	%p77, %r70, %r30;
	and.pred  	%p78, %p76, %p77;
	and.pred  	%p79, %p2, %p78;
	not.pred 	%p80, %p79;
	@%p80 bra 	$L__BB0_33;
	ld.global.f32 	%f56, [%rd3+12];
	add.f32 	%f66, %f66, %f56;
$L__BB0_33:
	add.s32 	%r82, %r82, 4;
$L__BB0_34:
	setp.eq.s32 	%p81, %r8, 0;
	@%p81 bra 	$L__BB0_44;
	setp.eq.s32 	%p82, %r8, 1;
	@%p82 bra 	$L__BB0_41;
	add.s32 	%r22, %r82, %r6;
	setp.gt.s32 	%p83, %r22, -1;
	setp.lt.s32 	%p84, %r22, %r30;
	and.pred  	%p85, %p83, %p84;
	and.pred  	%p87, %p2, %p85;
	add.s32 	%r71, %r22, %r14;
	mul.wide.s32 	%rd9, %r71, 4;
	add.s64 	%rd4, %rd1, %rd9;
	not.pred 	%p88, %p87;
	@%p88 bra 	$L__BB0_38;
	ld.global.f32 	%f58, [%rd4];
	add.f32 	%f66, %f66, %f58;
$L__BB0_38:
	add.s32 	%r72, %r22, 1;
	setp.gt.s32 	%p89, %r72, -1;
	setp.lt.s32 	%p90, %r72, %r30;
	and.pred  	%p91, %p89, %p90;
	and.pred  	%p92, %p2, %p91;
	not.pred 	%p93, %p92;
	@%p93 bra 	$L__BB0_40;
	ld.global.f32 	%f59, [%rd4+4];
	add.f32 	%f66, %f66, %f59;
$L__BB0_40:
	add.s32 	%r82, %r82, 2;
$L__BB0_41:
	setp.eq.s32 	%p94, %r10, 0;
	@%p94 bra 	$L__BB0_44;
	add.s32 	%r25, %r82, %r6;
	setp.gt.s32 	%p95, %r25, -1;
	setp.lt.s32 	%p96, %r25, %r30;
	and.pred  	%p97, %p95, %p96;
	and.pred  	%p99, %p2, %p97;
	not.pred 	%p100, %p99;
	@%p100 bra 	$L__BB0_44;
	add.s32 	%r73, %r25, %r14;
	mul.wide.s32 	%rd10, %r73, 4;
	add.s64 	%rd11, %rd1, %rd10;
	ld.global.f32 	%f60, [%rd11];
	add.f32 	%f66, %f66, %f60;
$L__BB0_44:
	add.s32 	%r79, %r79, 1;
	setp.ne.s32 	%p101, %r79, %r31;
	@%p101 bra 	$L__BB0_4;
	add.s32 	%r78, %r78, 1;
	setp.ne.s32 	%p102, %r78, %r31;
	@%p102 bra 	$L__BB0_3;
$L__BB0_46:
	mad.lo.s32 	%r74, %r37, %r1, %r44;
	mad.lo.s32 	%r75, %r74, %r35, %r3;
	mul.lo.s32 	%r76, %r31, %r31;
	mul.lo.s32 	%r77, %r76, %r31;
	cvt.rn.f32.s32 	%f61, %r77;
	div.rn.f32 	%f62, %f66, %f61;
	cvta.to.global.u64 	%rd12, %rd5;
	mul.wide.s32 	%rd13, %r75, 4;
	add.s64 	%rd14, %rd12, %rd13;
	st.global.f32 	[%rd14], %f62;
$L__BB0_47:
	ret;

}


// ===== COMPILED SASS (sm_100) =====

	.target	sm_100

	.elftype	@"ET_EXEC"


//--------------------- .note.nv.tkinfo           --------------------------
	.section	.note.nv.tkinfo,"",@"SHT_NOTE"
	.sectionflags	@"SHF_NOTE_NV_TKINFO"
	.tkinfo
        /*0018*/ 	.word	0x00000002
        /*0030*/ 	.string	""
        /*0030*/ 	.string	"ptxas"
        /*0030*/ 	.string	"Cuda compilation tools, release 13.0, V13.0.88"
        /*0030*/ 	.string	"Build cuda_13.0.r13.0/compiler.36424714_0"
        /*0030*/ 	.string	"-arch sm_100 -m 64 "



//--------------------- .note.nv.cuinfo           --------------------------
	.section	.note.nv.cuinfo,"",@"SHT_NOTE"
	.sectionflags	@"SHF_NOTE_NV_CUINFO"
        /*0018*/ 	.short	0x0002
        /*001a*/ 	.short	0x0064
        /*001c*/ 	.short	0x0082
	.zero		2


//--------------------- .nv.info                  --------------------------
	.section	.nv.info,"",@"SHT_CUDA_INFO"
	.align	4


	//----- nvinfo : EIATTR_REGCOUNT
	.align		4
        /*0000*/ 	.byte	0x04, 0x2f
        /*0002*/ 	.short	(.L_1 - .L_0)
	.align		4
.L_0:
        /*0004*/ 	.word	index@(_Z11avg_pool_3dPKfPfiiiiiiiii)
        /*0008*/ 	.word	0x00000017


	//----- nvinfo : EIATTR_FRAME_SIZE
	.align		4
.L_1:
        /*000c*/ 	.byte	0x04, 0x11
        /*000e*/ 	.short	(.L_3 - .L_2)
	.align		4
.L_2:
        /*0010*/ 	.word	index@($__internal_0_$__cuda_sm3x_div_rn_noftz_f32_slowpath)
        /*0014*/ 	.word	0x00000000


	//----- nvinfo : EIATTR_FRAME_SIZE
	.align		4
.L_3:
        /*0018*/ 	.byte	0x04, 0x11
        /*001a*/ 	.short	(.L_5 - .L_4)
	.align		4
.L_4:
        /*001c*/ 	.word	index@(_Z11avg_pool_3dPKfPfiiiiiiiii)
        /*0020*/ 	.word	0x00000000


	//----- nvinfo : EIATTR_MIN_STACK_SIZE
	.align		4
.L_5:
        /*0024*/ 	.byte	0x04, 0x12
        /*0026*/ 	.short	(.L_7 - .L_6)
	.align		4
.L_6:
        /*0028*/ 	.word	index@(_Z11avg_pool_3dPKfPfiiiiiiiii)
        /*002c*/ 	.word	0x00000000
.L_7:


//--------------------- .nv.compat                --------------------------
	.section	.nv.compat,"",@"SHT_CUDA_COMPAT_INFO"
	.align	4
        /*0000*/ 	.byte	0x02, 0x09, 0x00, 0x00, 0x02, 0x02, 0x01, 0x00, 0x02, 0x05, 0x05, 0x00, 0x03, 0x07, 0x01, 0x01
        /*0010*/ 	.byte	0x02, 0x03, 0x00, 0x00, 0x02, 0x06, 0x01, 0x00, 0x04, 0x0b, 0x08, 0x00, 0x01, 0x00, 0x00, 0x00
        /*0020*/ 	.byte	0x00, 0x00, 0x00, 0x00


//--------------------- .nv.info._Z11avg_pool_3dPKfPfiiiiiiiii --------------------------
	.section	.nv.info._Z11avg_pool_3dPKfPfiiiiiiiii,"",@"SHT_CUDA_INFO"
	.sectionflags	@""
	.align	4


	//----- nvinfo : EIATTR_CUDA_API_VERSION
	.align		4
        /*0000*/ 	.byte	0x04, 0x37
        /*0002*/ 	.short	(.L_9 - .L_8)
.L_8:
        /*0004*/ 	.word	0x00000082


	//----- nvinfo : EIATTR_KPARAM_INFO
	.align		4
.L_9:
        /*0008*/ 	.byte	0x04, 0x17
        /*000a*/ 	.short	(.L_11 - .L_10)
.L_10:
        /*000c*/ 	.word	0x00000000
        /*0010*/ 	.short	0x000a
        /*0012*/ 	.short	0x0030
        /*0014*/ 	.byte	0x00, 0xf0, 0x11, 0x00


	//----- nvinfo : EIATTR_KPARAM_INFO
	.align		4
.L_11:
        /*0018*/ 	.byte	0x04, 0x17
        /*001a*/ 	.short	(.L_13 - .L_12)
.L_12:
        /*001c*/ 	.word	0x00000000
        /*0020*/ 	.short	0x0009
        /*0022*/ 	.short	0x002c
        /*0024*/ 	.byte	0x00, 0xf0, 0x11, 0x00


	//----- nvinfo : EIATTR_KPARAM_INFO
	.align		4
.L_13:
        /*0028*/ 	.byte	0x04, 0x17
        /*002a*/ 	.short	(.L_15 - .L_14)
.L_14:
        /*002c*/ 	.word	0x00000000
        /*0030*/ 	.short	0x0008
        /*0032*/ 	.short	0x0028
        /*0034*/ 	.byte	0x00, 0xf0, 0x11, 0x00


	//----- nvinfo : EIATTR_KPARAM_INFO
	.align		4
.L_15:
        /*0038*/ 	.byte	0x04, 0x17
        /*003a*/ 	.short	(.L_17 - .L_16)
.L_16:
        /*003c*/ 	.word	0x00000000
        /*0040*/ 	.short	0x0007
        /*0042*/ 	.short	0x0024
        /*0044*/ 	.byte	0x00, 0xf0, 0x11, 0x00


	//----- nvinfo : EIATTR_KPARAM_INFO
	.align		4
.L_17:
        /*0048*/ 	.byte	0x04, 0x17
        /*004a*/ 	.short	(.L_19 - .L_18)
.L_18:
        /*004c*/ 	.word	0x00000000
        /*0050*/ 	.short	0x0006
        /*0052*/ 	.short	0x0020
        /*0054*/ 	.byte	0x00, 0xf0, 0x11, 0x00


	//----- nvinfo : EIATTR_KPARAM_INFO
	.align		4
.L_19:
        /*0058*/ 	.byte	0x04, 0x17
        /*005a*/ 	.short	(.L_21 - .L_20)
.L_20:
        /*005c*/ 	.word	0x00000000
        /*0060*/ 	.short	0x0005
        /*0062*/ 	.short	0x001c
        /*0064*/ 	.byte	0x00, 0xf0, 0x11, 0x00


	//----- nvinfo : EIATTR_KPARAM_INFO
	.align		4
.L_21:
        /*0068*/ 	.byte	0x04, 0x17
        /*006a*/ 	.short	(.L_23 - .L_22)
.L_22:
        /*006c*/ 	.word	0x00000000
        /*0070*/ 	.short	0x0004
        /*0072*/ 	.short	0x0018
        /*0074*/ 	.byte	0x00, 0xf0, 0x11, 0x00


	//----- nvinfo : EIATTR_KPARAM_INFO
	.align		4
.L_23:
        /*0078*/ 	.byte	0x04, 0x17
        /*007a*/ 	.short	(.L_25 - .L_24)
.L_24:
        /*007c*/ 	.word	0x00000000
        /*0080*/ 	.short	0x0003
        /*0082*/ 	.short	0x0014
        /*0084*/ 	.byte	0x00, 0xf0, 0x11, 0x00


	//----- nvinfo : EIATTR_KPARAM_INFO
	.align		4
.L_25:
        /*0088*/ 	.byte	0x04, 0x17
        /*008a*/ 	.short	(.L_27 - .L_26)
.L_26:
        /*008c*/ 	.word	0x00000000
        /*0090*/ 	.short	0x0002
        /*0092*/ 	.short	0x0010
        /*0094*/ 	.byte	0x00, 0xf0, 0x11, 0x00


	//----- nvinfo : EIATTR_KPARAM_INFO
	.align		4
.L_27:
        /*0098*/ 	.byte	0x04, 0x17
        /*009a*/ 	.short	(.L_29 - .L_28)
.L_28:
        /*009c*/ 	.word	0x00000000
        /*00a0*/ 	.short	0x0001
        /*00a2*/ 	.short	0x0008
        /*00a4*/ 	.byte	0x00, 0xf5, 0x21, 0x00


	//----- nvinfo : EIATTR_KPARAM_INFO
	.align		4
.L_29:
        /*00a8*/ 	.byte	0x04, 0x17
        /*00aa*/ 	.short	(.L_31 - .L_30)
.L_30:
        /*00ac*/ 	.word	0x00000000
        /*00b0*/ 	.short	0x0000
        /*00b2*/ 	.short	0x0000
        /*00b4*/ 	.byte	0x00, 0xf5, 0x21, 0x00


	//----- nvinfo : EIATTR_SPARSE_MMA_MASK
	.align		4
.L_31:
        /*00b8*/ 	.byte	0x03, 0x50
        /*00ba*/ 	.short	0x0000


	//----- nvinfo : EIATTR_MAXREG_COUNT
	.align		4
        /*00bc*/ 	.byte	0x03, 0x1b
        /*00be*/ 	.short	0x00ff


	//----- nvinfo : EIATTR_MERCURY_ISA_VERSION
	.align		4
        /*00c0*/ 	.byte	0x03, 0x5f
        /*00c2*/ 	.short	0x0101


	//----- nvinfo : EIATTR_VRC_CTA_INIT_COUNT
	.align		4
        /*00c4*/ 	.byte	0x02, 0x4a
	.zero		1
	.zero		1


	//----- nvinfo : EIATTR_EXIT_INSTR_OFFSETS
	.align		4
        /*00c8*/ 	.byte	0x04, 0x1c
        /*00ca*/ 	.short	(.L_33 - .L_32)


	//   ....[0]....
.L_32:
        /*00cc*/ 	.word	0x00000120


	//   ....[1]....
        /*00d0*/ 	.word	0x00000cf0


	//----- nvinfo : EIATTR_CRS_STACK_SIZE
	.align		4
.L_33:
        /*00d4*/ 	.byte	0x04, 0x1e
        /*00d6*/ 	.short	(.L_35 - .L_34)
.L_34:
        /*00d8*/ 	.word	0x00000000


	//----- nvinfo : EIATTR_CBANK_PARAM_SIZE
	.align		4
.L_35:
        /*00dc*/ 	.byte	0x03, 0x19
        /*00de*/ 	.short	0x0034


	//----- nvinfo : EIATTR_PARAM_CBANK
	.align		4
        /*00e0*/ 	.byte	0x04, 0x0a
        /*00e2*/ 	.short	(.L_37 - .L_36)
	.align		4
.L_36:
        /*00e4*/ 	.word	index@(.nv.constant0._Z11avg_pool_3dPKfPfiiiiiiiii)
        /*00e8*/ 	.short	0x0380
        /*00ea*/ 	.short	0x0034


	//----- nvinfo : EIATTR_SW_WAR
	.align		4
.L_37:
        /*00ec*/ 	.byte	0x04, 0x36
        /*00ee*/ 	.short	(.L_39 - .L_38)
.L_38:
        /*00f0*/ 	.word	0x00000008
.L_39:


//--------------------- .nv.callgraph             --------------------------
	.section	.nv.callgraph,"",@"SHT_CUDA_CALLGRAPH"
	.align	4
	.sectionentsize	8
	.align		4
        /*0000*/ 	.word	0x00000000
	.align		4
        /*0004*/ 	.word	0xffffffff
	.align		4
        /*0008*/ 	.word	0x00000000
	.align		4
        /*000c*/ 	.word	0xfffffffe
	.align		4
        /*0010*/ 	.word	0x00000000
	.align		4
        /*0014*/ 	.word	0xfffffffd
	.align		4
        /*0018*/ 	.word	0x00000000
	.align		4
        /*001c*/ 	.word	0xfffffffc


//--------------------- .text._Z11avg_pool_3dPKfPfiiiiiiiii --------------------------
	.section	.text._Z11avg_pool_3dPKfPfiiiiiiiii,"ax",@progbits
	.align	128
        .global         _Z11avg_pool_3dPKfPfiiiiiiiii
        .type           _Z11avg_pool_3dPKfPfiiiiiiiii,@function
        .size           _Z11avg_pool_3dPKfPfiiiiiiiii,(.L_x_23 - _Z11avg_pool_3dPKfPfiiiiiiiii)
        .other          _Z11avg_pool_3dPKfPfiiiiiiiii,@"STO_CUDA_ENTRY STV_DEFAULT"
_Z11avg_pool_3dPKfPfiiiiiiiii:
.text._Z11avg_pool_3dPKfPfiiiiiiiii:
[----:B------:R-:W-:Y:S01]  /*0000*/  LDC R1, c[0x0][0x37c] ;  /* 0x0000df00ff017b82 */ /* 0x000fe20000000800 */
[----:B------:R-:W0:Y:S07]  /*0010*/  S2R R0, SR_TID.Y ;  /* 0x0000000000007919 */ /* 0x000e2e0000002200 */
[----:B------:R-:W1:Y:S01]  /*0020*/  LDC R4, c[0x0][0x360] ;  /* 0x0000d800ff047b82 */ /* 0x000e620000000800 */
[----:B------:R-:W2:Y:S01]  /*0030*/  LDCU.64 UR8, c[0x0][0x3a8] ;  /* 0x00007500ff0877ac */ /* 0x000ea20008000a00 */
[----:B------:R-:W1:Y:S01]  /*0040*/  S2R R3, SR_TID.X ;  /* 0x0000000000037919 */ /* 0x000e620000002100 */
[----:B------:R-:W3:Y:S01]  /*0050*/  LDCU UR7, c[0x0][0x3b0] ;  /* 0x00007600ff0777ac */ /* 0x000ee20008000800 */
[----:B------:R-:W4:Y:S04]  /*0060*/  S2R R7, SR_TID.Z ;  /* 0x0000000000077919 */ /* 0x000f280000002300 */
[----:B------:R-:W0:Y:S08]  /*0070*/  S2UR UR5, SR_CTAID.Y ;  /* 0x00000000000579c3 */ /* 0x000e300000002600 */
[----:B------:R-:W0:Y:S08]  /*0080*/  LDC R5, c[0x0][0x364] ;  /* 0x0000d900ff057b82 */ /* 0x000e300000000800 */
[----:B------:R-:W1:Y:S08]  /*0090*/  S2UR UR4, SR_CTAID.X ;  /* 0x00000000000479c3 */ /* 0x000e700000002500 */
[----:B------:R-:W4:Y:S08]  /*00a0*/  S2UR UR6, SR_CTAID.Z ;  /* 0x00000000000679c3 */ /* 0x000f300000002700 */
[----:B------:R-:W4:Y:S01]  /*00b0*/  LDC R2, c[0x0][0x368] ;  /* 0x0000da00ff027b82 */ /* 0x000f220000000800 */
[----:B0-----:R-:W-:-:S05]  /*00c0*/  IMAD R5, R5, UR5, R0 ;  /* 0x0000000505057c24 */ /* 0x001fca000f8e0200 */
[----:B--2---:R-:W-:Y:S01]  /*00d0*/  ISETP.GE.AND P0, PT, R5, UR9, PT ;  /* 0x0000000905007c0c */ /* 0x004fe2000bf06270 */
[----:B-1----:R-:W-:-:S05]  /*00e0*/  IMAD R4, R4, UR4, R3 ;  /* 0x0000000404047c24 */ /* 0x002fca000f8e0203 */
[----:B------:R-:W-:Y:S01]  /*00f0*/  ISETP.GE.OR P0, PT, R4, UR8, P0 ;  /* 0x0000000804007c0c */ /* 0x000fe20008706670 */
[----:B----4-:R-:W-:-:S05]  /*0100*/  IMAD R2, R2, UR6, R7 ;  /* 0x0000000602027c24 */ /* 0x010fca000f8e0207 */
[----:B---3--:R-:W-:-:S13]  /*0110*/  ISETP.GE.OR P0, PT, R2, UR7, P0 ;  /* 0x0000000702007c0c */ /* 0x008fda0008706670 */
[----:B------:R-:W-:Y:S05]  /*0120*/  @P0 EXIT ;  /* 0x000000000000094d */ /* 0x000fea0003800000 */
[----:B------:R-:W0:Y:S01]  /*0130*/  LDCU UR7, c[0x0][0x39c] ;  /* 0x00007380ff0777ac */ /* 0x000e220008000800 */
[----:B------:R-:W1:Y:S01]  /*0140*/  LDC.64 R6, c[0x0][0x3a0] ;  /* 0x0000e800ff067b82 */ /* 0x000e620000000a00 */
[----:B------:R-:W-:Y:S01]  /*0150*/  IMAD.MOV.U32 R3, RZ, RZ, RZ ;  /* 0x000000ffff037224 */ /* 0x000fe200078e00ff */
[----:B------:R-:W2:Y:S01]  /*0160*/  LDCU.64 UR12, c[0x0][0x358] ;  /* 0x00006b00ff0c77ac */ /* 0x000ea20008000a00 */
[----:B0-----:R-:W-:Y:S01]  /*0170*/  UISETP.GE.AND UP0, UPT, UR7, 0x1, UPT ;  /* 0x000000010700788c */ /* 0x001fe2000bf06270 */
[-CC-:B-1----:R-:W-:Y:S02]  /*0180*/  IMAD R13, R4, R6.reuse, -R7.reuse ;  /* 0x00000006040d7224 */ /* 0x182fe400078e0a07 */
[-CC-:B------:R-:W-:Y:S02]  /*0190*/  IMAD R15, R5, R6.reuse, -R7.reuse ;  /* 0x00000006050f7224 */ /* 0x180fe400078e0a07 */
[----:B------:R-:W-:-:S04]  /*01a0*/  IMAD R0, R2, R6, -R7 ;  /* 0x0000000602007224 */ /* 0x000fc800078e0a07 */
[----:B--2---:R-:W-:Y:S05]  /*01b0*/  BRA.U !UP0, `(.L_x_0) ;  /* 0x00000009086c7547 */ /* 0x004fea000b800000 */
[----:B------:R-:W-:Y:S01]  /*01c0*/  IMAD.MOV.U32 R3, RZ, RZ, RZ ;  /* 0x000000ffff037224 */ /* 0x000fe200078e00ff */
[----:B------:R-:W-:Y:S02]  /*01d0*/  ULOP3.LUT UR8, UR7, 0x7, URZ, 0xc0, !UPT ;  /* 0x0000000707087892 */ /* 0x000fe4000f8ec0ff */
[----:B------:R-:W-:Y:S02]  /*01e0*/  ULOP3.LUT UR9, UR7, 0x3, URZ, 0xc0, !UPT ;  /* 0x0000000307097892 */ /* 0x000fe4000f8ec0ff */
[----:B------:R-:W-:Y:S01]  /*01f0*/  ULOP3.LUT UR7, UR7, 0x7ffffff8, URZ, 0xc0, !UPT ;  /* 0x7ffffff807077892 */ /* 0x000fe2000f8ec0ff */
[----:B------:R-:W-:-:S11]  /*0200*/  UMOV UR4, URZ ;  /* 0x000000ff00047c82 */ /* 0x000fd60008000000 */
.L_x_8:
[----:B------:R-:W0:Y:S01]  /*0210*/  LDCU UR5, c[0x0][0x390] ;  /* 0x00007200ff0577ac */ /* 0x000e220008000800 */
[----:B------:R-:W-:Y:S01]  /*0220*/  VIADD R6, R13, UR4 ;  /* 0x000000040d067c36 */ /* 0x000fe20008000000 */
[----:B------:R-:W1:Y:S01]  /*0230*/  LDCU UR6, c[0x0][0x39c] ;  /* 0x00007380ff0677ac */ /* 0x000e620008000800 */
[----:B------:R-:W-:-:S03]  /*0240*/  UIADD3 UR4, UPT, UPT, UR4, 0x1, URZ ;  /* 0x0000000104047890 */ /* 0x000fc6000fffe0ff */
[----:B0-----:R-:W-:Y:S01]  /*0250*/  ISETP.GE.AND P0, PT, R6, UR5, PT ;  /* 0x0000000506007c0c */ /* 0x001fe2000bf06270 */
[----:B------:R-:W-:-:S03]  /*0260*/  UMOV UR5, URZ ;  /* 0x000000ff00057c82 */ /* 0x000fc60008000000 */
[----:B------:R-:W-:Y:S01]  /*0270*/  ISETP.GT.AND P0, PT, R6, -0x1, !P0 ;  /* 0xffffffff0600780c */ /* 0x000fe20004704270 */
[----:B-1----:R-:W-:-:S12]  /*0280*/  UISETP.NE.AND UP0, UPT, UR4, UR6, UPT ;  /* 0x000000060400728c */ /* 0x002fd8000bf05270 */
.L_x_7:
[----:B------:R-:W0:Y:S01]  /*0290*/  LDCU UR10, c[0x0][0x39c] ;  /* 0x00007380ff0a77ac */ /* 0x000e220008000800 */
[----:B------:R-:W-:Y:S01]  /*02a0*/  VIADD R7, R15, UR5 ;  /* 0x000000050f077c36 */ /* 0x000fe20008000000 */
[----:B------:R-:W1:Y:S01]  /*02b0*/  LDCU UR6, c[0x0][0x394] ;  /* 0x00007280ff0677ac */ /* 0x000e620008000800 */
[----:B------:R-:W-:Y:S02]  /*02c0*/  UIADD3 UR5, UPT, UPT, UR5, 0x1, URZ ;  /* 0x0000000105057890 */ /* 0x000fe4000fffe0ff */
[----:B0-----:R-:W-:Y:S02]  /*02d0*/  UISETP.GE.U32.AND UP2, UPT, UR10, 0x8, UPT ;  /* 0x000000080a00788c */ /* 0x001fe4000bf46070 */
[----:B------:R-:W-:Y:S01]  /*02e0*/  UISETP.NE.AND UP1, UPT, UR5, UR10, UPT ;  /* 0x0000000a0500728c */ /* 0x000fe2000bf25270 */
[----:B-1----:R-:W-:-:S04]  /*02f0*/  ISETP.GE.AND P1, PT, R7, UR6, PT ;  /* 0x0000000607007c0c */ /* 0x002fc8000bf26270 */
[----:B------:R-:W-:Y:S01]  /*0300*/  ISETP.GT.AND P1, PT, R7, -0x1, !P1 ;  /* 0xffffffff0700780c */ /* 0x000fe20004f24270 */
[----:B------:R-:W-:Y:S01]  /*0310*/  IMAD R7, R6, UR6, R7 ;  /* 0x0000000606077c24 */ /* 0x000fe2000f8e0207 */
[----:B------:R-:W-:Y:S02]  /*0320*/  UMOV UR6, URZ ;  /* 0x000000ff00067c82 */ /* 0x000fe40008000000 */
[----:B------:R-:W-:Y:S01]  /*0330*/  PLOP3.LUT P1, PT, P0, P1, PT, 0x80, 0x8 ;  /* 0x000000000008781c */ /* 0x000fe20000723070 */
[----:B------:R-:W-:-:S12]  /*0340*/  BRA.U !UP2, `(.L_x_1) ;  /* 0x000000010ae47547 */ /* 0x000fd8000b800000 */
[----:B------:R-:W0:Y:S01]  /*0350*/  LDC.64 R8, c[0x0][0x380] ;  /* 0x0000e000ff087b82 */ /* 0x000e220000000a00 */
[----:B------:R-:W1:Y:S01]  /*0360*/  LDCU UR10, c[0x0][0x398] ;  /* 0x00007300ff0a77ac */ /* 0x000e620008000800 */
[----:B------:R-:W-:-:S05]  /*0370*/  UMOV UR6, URZ ;  /* 0x000000ff00067c82 */ /* 0x000fca0008000000 */
.L_x_2:
[----:B------:R-:W-:-:S04]  /*0380*/  VIADD R20, R0, UR6 ;  /* 0x0000000600147c36 */ /* 0x000fc80008000000 */
[C---:B------:R-:W-:Y:S01]  /*0390*/  VIADD R10, R20.reuse, 0x1 ;  /* 0x00000001140a7836 */ /* 0x040fe20000000000 */
[C---:B-1----:R-:W-:Y:S01]  /*03a0*/  ISETP.GE.AND P3, PT, R20.reuse, UR10, PT ;  /* 0x0000000a14007c0c */ /* 0x042fe2000bf66270 */
[----:B------:R-:W-:Y:S02]  /*03b0*/  VIADD R12, R20, 0x2 ;  /* 0x00000002140c7836 */ /* 0x000fe40000000000 */
[----:B------:R-:W-:Y:S01]  /*03c0*/  IMAD R11, R7, UR10, R20 ;  /* 0x0000000a070b7c24 */ /* 0x000fe2000f8e0214 */
[----:B------:R-:W-:Y:S02]  /*03d0*/  ISETP.GE.AND P2, PT, R10, UR10, PT ;  /* 0x0000000a0a007c0c */ /* 0x000fe4000bf46270 */
[----:B------:R-:W-:Y:S02]  /*03e0*/  ISETP.GT.AND P3, PT, R20, -0x1, !P3 ;  /* 0xffffffff1400780c */ /* 0x000fe40005f64270 */
[----:B------:R-:W-:Y:S01]  /*03f0*/  ISETP.GT.AND P2, PT, R10, -0x1, !P2 ;  /* 0xffffffff0a00780c */ /* 0x000fe20005744270 */
[----:B0-----:R-:W-:Y:S01]  /*0400*/  IMAD.WIDE R10, R11, 0x4, R8 ;  /* 0x000000040b0a7825 */ /* 0x001fe200078e0208 */
[----:B------:R-:W-:-:S02]  /*0410*/  PLOP3.LUT P3, PT, P1, P3, PT, 0x80, 0x8 ;  /* 0x000000000008781c */ /* 0x000fc40000f67070 */
[C---:B------:R-:W-:Y:S02]  /*0420*/  ISETP.GE.AND P5, PT, R12.reuse, UR10, PT ;  /* 0x0000000a0c007c0c */ /* 0x040fe4000bfa6270 */
[----:B------:R-:W-:Y:S02]  /*0430*/  PLOP3.LUT P2, PT, P1, P2, PT, 0x80, 0x8 ;  /* 0x000000000008781c */ /* 0x000fe40000f45070 */
[----:B------:R-:W-:-:S04]  /*0440*/  ISETP.GT.AND P5, PT, R12, -0x1, !P5 ;  /* 0xffffffff0c00780c */ /* 0x000fc80006fa4270 */
[----:B------:R-:W-:-:S03]  /*0450*/  PLOP3.LUT P5, PT, P1, P5, PT, 0x80, 0x8 ;  /* 0x000000000008781c */ /* 0x000fc60000fab070 */
[----:B------:R-:W2:Y:S04]  /*0460*/  @P3 LDG.E R12, desc[UR12][R10.64] ;  /* 0x0000000c0a0c3981 */ /* 0x000ea8000c1e1900 */
[----:B------:R-:W3:Y:S06]  /*0470*/  @P2 LDG.E R14, desc[UR12][R10.64+0x4] ;  /* 0x0000040c0a0e2981 */ /* 0x000eec000c1e1900 */
[----:B------:R-:W4:Y:S01]  /*0480*/  @P5 LDG.E R16, desc[UR12][R10.64+0x8] ;  /* 0x0000080c0a105981 */ /* 0x000f22000c1e1900 */
[----:B------:R-:W-:-:S02]  /*0490*/  VIADD R17, R20, 0x3 ;  /* 0x0000000314117836 */ /* 0x000fc40000000000 */
[----:B------:R-:W-:-:S03]  /*04a0*/  VIADD R18, R20, 0x4 ;  /* 0x0000000414127836 */ /* 0x000fc60000000000 */
[C---:B------:R-:W-:Y:S02]  /*04b0*/  ISETP.GE.AND P6, PT, R17.reuse, UR10, PT ;  /* 0x0000000a11007c0c */ /* 0x040fe4000bfc6270 */
[----:B------:R-:W-:Y:S02]  /*04c0*/  ISETP.GE.AND P4, PT, R18, UR10, PT ;  /* 0x0000000a12007c0c */ /* 0x000fe4000bf86270 */
[----:B------:R-:W-:Y:S01]  /*04d0*/  ISETP.GT.AND P6, PT, R17, -0x1, !P6 ;  /* 0xffffffff1100780c */ /* 0x000fe200077c4270 */
[----:B------:R-:W-:Y:S01]  /*04e0*/  VIADD R17, R20, 0x5 ;  /* 0x0000000514117836 */ /* 0x000fe20000000000 */
[----:B------:R-:W-:-:S04]  /*04f0*/  ISETP.GT.AND P4, PT, R18, -0x1, !P4 ;  /* 0xffffffff1200780c */ /* 0x000fc80006784270 */
[----:B------:R-:W-:Y:S01]  /*0500*/  PLOP3.LUT P4, PT, P1, P4, PT, 0x80, 0x8 ;  /* 0x000000000008781c */ /* 0x000fe20000f89070 */
[----:B--2---:R-:W-:Y:S01]  /*0510*/  @P3 FADD R3, R3, R12 ;  /* 0x0000000c03033221 */ /* 0x004fe20000000000 */
[C---:B------:R-:W-:Y:S01]  /*0520*/  VIADD R12, R20.reuse, 0x6 ;  /* 0x00000006140c7836 */ /* 0x040fe20000000000 */
[----:B------:R-:W-:Y:S02]  /*0530*/  ISETP.GE.AND P3, PT, R17, UR10, PT ;  /* 0x0000000a11007c0c */ /* 0x000fe4000bf66270 */
[----:B---3--:R-:W-:Y:S01]  /*0540*/  @P2 FADD R3, R3, R14 ;  /* 0x0000000e03032221 */ /* 0x008fe20000000000 */
[----:B------:R-:W-:Y:S01]  /*0550*/  PLOP3.LUT P2, PT, P1, P6, PT, 0x80, 0x8 ;  /* 0x000000000008781c */ /* 0x000fe20000f4d070 */
[----:B------:R-:W-:Y:S01]  /*0560*/  VIADD R14, R20, 0x7 ;  /* 0x00000007140e7836 */ /* 0x000fe20000000000 */
[C---:B------:R-:W-:Y:S02]  /*0570*/  ISETP.GE.AND P6, PT, R12.reuse, UR10, PT ;  /* 0x0000000a0c007c0c */ /* 0x040fe4000bfc6270 */
[----:B------:R-:W-:Y:S01]  /*0580*/  ISETP.GT.AND P3, PT, R17, -0x1, !P3 ;  /* 0xffffffff1100780c */ /* 0x000fe20005f64270 */
[----:B----4-:R-:W-:Y:S01]  /*0590*/  @P5 FADD R3, R3, R16 ;  /* 0x0000001003035221 */ /* 0x010fe20000000000 */
[----:B------:R-:W-:-:S02]  /*05a0*/  ISETP.GT.AND P6, PT, R12, -0x1, !P6 ;  /* 0xffffffff0c00780c */ /* 0x000fc400077c4270 */
[C---:B------:R-:W-:Y:S02]  /*05b0*/  ISETP.GE.AND P5, PT, R14.reuse, UR10, PT ;  /* 0x0000000a0e007c0c */ /* 0x040fe4000bfa6270 */
[----:B------:R-:W-:Y:S02]  /*05c0*/  PLOP3.LUT P3, PT, P1, P3, PT, 0x80, 0x8 ;  /* 0x000000000008781c */ /* 0x000fe40000f67070 */
[----:B------:R-:W-:Y:S01]  /*05d0*/  ISETP.GT.AND P5, PT, R14, -0x1, !P5 ;  /* 0xffffffff0e00780c */ /* 0x000fe20006fa4270 */
[----:B------:R-:W2:Y:S01]  /*05e0*/  @P2 LDG.E R12, desc[UR12][R10.64+0xc] ;  /* 0x00000c0c0a0c2981 */ /* 0x000ea2000c1e1900 */
[----:B------:R-:W-:Y:S02]  /*05f0*/  PLOP3.LUT P6, PT, P1, P6, PT, 0x80, 0x8 ;  /* 0x000000000008781c */ /* 0x000fe40000fcd070 */
[----:B------:R-:W-:Y:S01]  /*0600*/  PLOP3.LUT P5, PT, P1, P5, PT, 0x80, 0x8 ;  /* 0x000000000008781c */ /* 0x000fe20000fab070 */
[----:B------:R-:W3:Y:S06]  /*0610*/  @P4 LDG.E R14, desc[UR12][R10.64+0x10] ;  /* 0x0000100c0a0e4981 */ /* 0x000eec000c1e1900 */
[----:B------:R-:W4:Y:S04]  /*0620*/  @P3 LDG.E R16, desc[UR12][R10.64+0x14] ;  /* 0x0000140c0a103981 */ /* 0x000f28000c1e1900 */
[----:B------:R-:W5:Y:S04]  /*0630*/  @P6 LDG.E R18, desc[UR12][R10.64+0x18] ;  /* 0x0000180c0a126981 */ /* 0x000f68000c1e1900 */
[----:B------:R-:W5:Y:S01]  /*0640*/  @P5 LDG.E R20, desc[UR12][R10.64+0x1c] ;  /* 0x00001c0c0a145981 */ /* 0x000f62000c1e1900 */
[----:B------:R-:W-:-:S04]  /*0650*/  UIADD3 UR6, UPT, UPT, UR6, 0x8, URZ ;  /* 0x0000000806067890 */ /* 0x000fc8000fffe0ff */
[----:B------:R-:W-:Y:S01]  /*0660*/  UISETP.NE.AND UP2, UPT, UR6, UR7, UPT ;  /* 0x000000070600728c */ /* 0x000fe2000bf45270 */
[----:B--2---:R-:W-:-:S04]  /*0670*/  @P2 FADD R3, R3, R12 ;  /* 0x0000000c03032221 */ /* 0x004fc80000000000 */
[----:B---3--:R-:W-:-:S04]  /*0680*/  @P4 FADD R3, R3, R14 ;  /* 0x0000000e03034221 */ /* 0x008fc80000000000 */
[----:B----4-:R-:W-:-:S04]  /*0690*/  @P3 FADD R3, R3, R16 ;  /* 0x0000001003033221 */ /* 0x010fc80000000000 */
[----:B-----5:R-:W-:-:S04]  /*06a0*/  @P6 FADD R3, R3, R18 ;  /* 0x0000001203036221 */ /* 0x020fc80000000000 */
[----:B------:R-:W-:Y:S01]  /*06b0*/  @P5 FADD R3, R3, R20 ;  /* 0x0000001403035221 */ /* 0x000fe20000000000 */
[----:B------:R-:W-:Y:S06]  /*06c0*/  BRA.U UP2, `(.L_x_2) ;  /* 0xfffffffd022c7547 */ /* 0x000fec000b83ffff */
[----:B------:R-:W-:-:S05]  /*06d0*/  UMOV UR6, UR7 ;  /* 0x0000000700067c82 */ /* 0x000fca0008000000 */
.L_x_1:
[----:B------:R-:W-:-:S09]  /*06e0*/  UISETP.NE.AND UP2, UPT, UR8, URZ, UPT ;  /* 0x000000ff0800728c */ /* 0x000fd2000bf45270 */
[----:B------:R-:W-:Y:S05]  /*06f0*/  BRA.U !UP2, `(.L_x_3) ;  /* 0x000000050a147547 */ /* 0x000fea000b800000 */
[----:B------:R-:W-:Y:S02]  /*0700*/  UIADD3 UR10, UPT, UPT, UR8, -0x1, URZ ;  /* 0xffffffff080a7890 */ /* 0x000fe4000fffe0ff */
[----:B------:R-:W-:Y:S02]  /*0710*/  UISETP.NE.AND UP3, UPT, UR9, URZ, UPT ;  /* 0x000000ff0900728c */ /* 0x000fe4000bf65270 */
[----:B------:R-:W-:-:S09]  /*0720*/  UISETP.GE.U32.AND UP2, UPT, UR10, 0x3, UPT ;  /* 0x000000030a00788c */ /* 0x000fd2000bf46070 */
[----:B------:R-:W-:Y:S05]  /*0730*/  BRA.U !UP2, `(.L_x_4) ;  /* 0x000000010a747547 */ /* 0x000fea000b800000 */
[----:B------:R-:W0:Y:S01]  /*0740*/  LDCU UR10, c[0x0][0x398] ;  /* 0x00007300ff0a77ac */ /* 0x000e220008000800 */
[----:B------:R-:W1:Y:S01]  /*0750*/  LDC.64 R8, c[0x0][0x380] ;  /* 0x0000e000ff087b82 */ /* 0x000e620000000a00 */
[----:B------:R-:W-:-:S04]  /*0760*/  VIADD R10, R0, UR6 ;  /* 0x00000006000a7c36 */ /* 0x000fc80008000000 */
[C---:B------:R-:W-:Y:S02]  /*0770*/  VIADD R11, R10.reuse, 0x1 ;  /* 0x000000010a0b7836 */ /* 0x040fe40000000000 */
[C---:B------:R-:W-:Y:S02]  /*0780*/  VIADD R12, R10.reuse, 0x2 ;  /* 0x000000020a0c7836 */ /* 0x040fe40000000000 */
[C---:B------:R-:W-:Y:S01]  /*0790*/  VIADD R14, R10.reuse, 0x3 ;  /* 0x000000030a0e7836 */ /* 0x040fe20000000000 */
[C---:B0-----:R-:W-:Y:S02]  /*07a0*/  ISETP.GE.AND P2, PT, R10.reuse, UR10, PT ;  /* 0x0000000a0a007c0c */ /* 0x041fe4000bf46270 */
[----:B------:R-:W-:Y:S02]  /*07b0*/  ISETP.GE.AND P3, PT, R11, UR10, PT ;  /* 0x0000000a0b007c0c */ /* 0x000fe4000bf66270 */
[----:B------:R-:W-:Y:S02]  /*07c0*/  ISETP.GT.AND P2, PT, R10, -0x1, !P2 ;  /* 0xffffffff0a00780c */ /* 0x000fe40005744270 */
[----:B------:R-:W-:-:S02]  /*07d0*/  ISETP.GE.AND P4, PT, R12, UR10, PT ;  /* 0x0000000a0c007c0c */ /* 0x000fc4000bf86270 */
[----:B------:R-:W-:Y:S01]  /*07e0*/  ISETP.GT.AND P3, PT, R11, -0x1, !P3 ;  /* 0xffffffff0b00780c */ /* 0x000fe20005f64270 */
[----:B------:R-:W-:Y:S01]  /*07f0*/  IMAD R11, R7, UR10, R10 ;  /* 0x0000000a070b7c24 */ /* 0x000fe2000f8e020a */
[----:B------:R-:W-:Y:S02]  /*0800*/  PLOP3.LUT P2, PT, P1, P2, PT, 0x80, 0x8 ;  /* 0x000000000008781c */ /* 0x000fe40000f45070 */
[----:B------:R-:W-:Y:S01]  /*0810*/  ISETP.GT.AND P4, PT, R12, -0x1, !P4 ;  /* 0xffffffff0c00780c */ /* 0x000fe20006784270 */
[----:B-1----:R-:W-:Y:S01]  /*0820*/  IMAD.WIDE R8, R11, 0x4, R8 ;  /* 0x000000040b087825 */ /* 0x002fe200078e0208 */
[C---:B------:R-:W-:Y:S02]  /*0830*/  ISETP.GE.AND P5, PT, R14.reuse, UR10, PT ;  /* 0x0000000a0e007c0c */ /* 0x040fe4000bfa6270 */
[----:B------:R-:W-:Y:S02]  /*0840*/  PLOP3.LUT P3, PT, P1, P3, PT, 0x80, 0x8 ;  /* 0x000000000008781c */ /* 0x000fe40000f67070 */
[----:B------:R-:W-:-:S02]  /*0850*/  ISETP.GT.AND P5, PT, R14, -0x1, !P5 ;  /* 0xffffffff0e00780c */ /* 0x000fc40006fa4270 */
[----:B------:R-:W-:Y:S02]  /*0860*/  PLOP3.LUT P4, PT, P1, P4, PT, 0x80, 0x8 ;  /* 0x000000000008781c */ /* 0x000fe40000f89070 */
[----:B------:R-:W-:Y:S01]  /*0870*/  PLOP3.LUT P5, PT, P1, P5, PT, 0x80, 0x8 ;  /* 0x000000000008781c */ /* 0x000fe20000fab070 */
[----:B------:R-:W2:Y:S06]  /*0880*/  @P2 LDG.E R10, desc[UR12][R8.64] ;  /* 0x0000000c080a2981 */ /* 0x000eac000c1e1900 */
[----:B------:R-:W3:Y:S04]  /*0890*/  @P3 LDG.E R12, desc[UR12][R8.64+0x4] ;  /* 0x0000040c080c3981 */ /* 0x000ee8000c1e1900 */
[----:B------:R-:W4:Y:S04]  /*08a0*/  @P4 LDG.E R14, desc[UR12][R8.64+0x8] ;  /* 0x0000080c080e4981 */ /* 0x000f28000c1e1900 */
[----:B------:R-:W5:Y:S01]  /*08b0*/  @P5 LDG.E R16, desc[UR12][R8.64+0xc] ;  /* 0x00000c0c08105981 */ /* 0x000f62000c1e1900 */
[----:B------:R-:W-:Y:S01]  /*08c0*/  UIADD3 UR6, UPT, UPT, UR6, 0x4, URZ ;  /* 0x0000000406067890 */ /* 0x000fe2000fffe0ff */
[----:B--2---:R-:W-:-:S04]  /*08d0*/  @P2 FADD R3, R3, R10 ;  /* 0x0000000a03032221 */ /* 0x004fc80000000000 */
[----:B---3--:R-:W-:-:S04]  /*08e0*/  @P3 FADD R3, R3, R12 ;  /* 0x0000000c03033221 */ /* 0x008fc80000000000 */
[----:B----4-:R-:W-:-:S04]  /*08f0*/  @P4 FADD R3, R3, R14 ;  /* 0x0000000e03034221 */ /* 0x010fc80000000000 */
[----:B-----5:R-:W-:-:S07]  /*0900*/  @P5 FADD R3, R3, R16 ;  /* 0x0000001003035221 */ /* 0x020fce0000000000 */
.L_x_4:
[----:B------:R-:W-:Y:S05]  /*0910*/  BRA.U !UP3, `(.L_x_3) ;  /* 0x000000010b8c7547 */ /* 0x000fea000b800000 */
[----:B------:R-:W0:Y:S01]  /*0920*/  LDCU UR10, c[0x0][0x39c] ;  /* 0x00007380ff0a77ac */ /* 0x000e220008000800 */
[----:B------:R-:W-:Y:S02]  /*0930*/  UISETP.NE.AND UP2, UPT, UR9, 0x1, UPT ;  /* 0x000000010900788c */ /* 0x000fe4000bf45270 */
[----:B0-----:R-:W-:-:S07]  /*0940*/  ULOP3.LUT UP3, URZ, UR10, 0x1, URZ, 0xc0, !UPT ;  /* 0x000000010aff7892 */ /* 0x001fce000f86c0ff */
[----:B------:R-:W-:Y:S05]  /*0950*/  BRA.U !UP2, `(.L_x_5) ;  /* 0x000000010a447547 */ /* 0x000fea000b800000 */
[----:B------:R-:W0:Y:S01]  /*0960*/  LDCU UR10, c[0x0][0x398] ;  /* 0x00007300ff0a77ac */ /* 0x000e220008000800 */
[----:B------:R-:W1:Y:S01]  /*0970*/  LDC.64 R8, c[0x0][0x380] ;  /* 0x0000e000ff087b82 */ /* 0x000e620000000a00 */
[----:B------:R-:W-:-:S04]  /*0980*/  VIADD R10, R0, UR6 ;  /* 0x00000006000a7c36 */ /* 0x000fc80008000000 */
[C---:B------:R-:W-:Y:S01]  /*0990*/  VIADD R11, R10.reuse, 0x1 ;  /* 0x000000010a0b7836 */ /* 0x040fe20000000000 */
[----:B0-----:R-:W-:-:S04]  /*09a0*/  ISETP.GE.AND P2, PT, R10, UR10, PT ;  /* 0x0000000a0a007c0c */ /* 0x001fc8000bf46270 */
[C---:B------:R-:W-:Y:S02]  /*09b0*/  ISETP.GE.AND P3, PT, R11.reuse, UR10, PT ;  /* 0x0000000a0b007c0c */ /* 0x040fe4000bf66270 */
[----:B------:R-:W-:Y:S02]  /*09c0*/  ISETP.GT.AND P2, PT, R10, -0x1, !P2 ;  /* 0xffffffff0a00780c */ /* 0x000fe40005744270 */
[----:B------:R-:W-:Y:S01]  /*09d0*/  ISETP.GT.AND P3, PT, R11, -0x1, !P3 ;  /* 0xffffffff0b00780c */ /* 0x000fe20005f64270 */
[----:B------:R-:W-:Y:S01]  /*09e0*/  IMAD R11, R7, UR10, R10 ;  /* 0x0000000a070b7c24 */ /* 0x000fe2000f8e020a */
[----:B------:R-:W-:Y:S02]  /*09f0*/  PLOP3.LUT P2, PT, P1, P2, PT, 0x80, 0x8 ;  /* 0x000000000008781c */ /* 0x000fe40000f45070 */
[----:B------:R-:W-:Y:S01]  /*0a00*/  PLOP3.LUT P3, PT, P1, P3, PT, 0x80, 0x8 ;  /* 0x000000000008781c */ /* 0x000fe20000f67070 */
[----:B-1----:R-:W-:-:S10]  /*0a10*/  IMAD.WIDE R8, R11, 0x4, R8 ;  /* 0x000000040b087825 */ /* 0x002fd400078e0208 */
[----:B------:R-:W2:Y:S04]  /*0a20*/  @P2 LDG.E R10, desc[UR12][R8.64] ;  /* 0x0000000c080a2981 */ /* 0x000ea8000c1e1900 */
[----:B------:R-:W3:Y:S01]  /*0a30*/  @P3 LDG.E R12, desc[UR12][R8.64+0x4] ;  /* 0x0000040c080c3981 */ /* 0x000ee2000c1e1900 */
[----:B------:R-:W-:Y:S01]  /*0a40*/  UIADD3 UR6, UPT, UPT, UR6, 0x2, URZ ;  /* 0x0000000206067890 */ /* 0x000fe2000fffe0ff */
[----:B--2---:R-:W-:-:S04]  /*0a50*/  @P2 FADD R3, R3, R10 ;  /* 0x0000000a03032221 */ /* 0x004fc80000000000 */
[----:B---3--:R-:W-:-:S07]  /*0a60*/  @P3 FADD R3, R3, R12 ;  /* 0x0000000c03033221 */ /* 0x008fce0000000000 */
.L_x_5:
[----:B------:R-:W-:Y:S05]  /*0a70*/  BRA.U !UP3, `(.L_x_3) ;  /* 0x000000010b347547 */ /* 0x000fea000b800000 */
[----:B------:R-:W0:Y:S01]  /*0a80*/  LDCU UR10, c[0x0][0x398] ;  /* 0x00007300ff0a77ac */ /* 0x000e220008000800 */
[----:B------:R-:W-:Y:S01]  /*0a90*/  VIADD R10, R0, UR6 ;  /* 0x00000006000a7c36 */ /* 0x000fe20008000000 */
[----:B------:R-:W-:Y:S04]  /*0aa0*/  BSSY.RECONVERGENT B0, `(.L_x_3) ;  /* 0x000000a000007945 */ /* 0x000fe80003800200 */
[----:B0-----:R-:W-:-:S04]  /*0ab0*/  ISETP.GE.AND P2, PT, R10, UR10, PT ;  /* 0x0000000a0a007c0c */ /* 0x001fc8000bf46270 */
[----:B------:R-:W-:-:S04]  /*0ac0*/  ISETP.GT.AND P2, PT, R10, -0x1, !P2 ;  /* 0xffffffff0a00780c */ /* 0x000fc80005744270 */
[----:B------:R-:W-:-:S13]  /*0ad0*/  PLOP3.LUT P2, PT, P1, P2, PT, 0x80, 0x8 ;  /* 0x000000000008781c */ /* 0x000fda0000f45070 */
[----:B------:R-:W-:Y:S05]  /*0ae0*/  @!P2 BRA `(.L_x_6) ;  /* 0x000000000014a947 */ /* 0x000fea0003800000 */
[----:B------:R-:W0:Y:S01]  /*0af0*/  LDC.64 R8, c[0x0][0x380] ;  /* 0x0000e000ff087b82 */ /* 0x000e220000000a00 */
[----:B------:R-:W-:-:S04]  /*0b00*/  IMAD R7, R7, UR10, R10 ;  /* 0x0000000a07077c24 */ /* 0x000fc8000f8e020a */
[----:B0-----:R-:W-:-:S06]  /*0b10*/  IMAD.WIDE R8, R7, 0x4, R8 ;  /* 0x0000000407087825 */ /* 0x001fcc00078e0208 */
[----:B------:R-:W2:Y:S02]  /*0b20*/  LDG.E R8, desc[UR12][R8.64] ;  /* 0x0000000c08087981 */ /* 0x000ea4000c1e1900 */
[----:B--2---:R-:W-:-:S07]  /*0b30*/  FADD R3, R3, R8 ;  /* 0x0000000803037221 */ /* 0x004fce0000000000 */
.L_x_6:
[----:B------:R-:W-:Y:S05]  /*0b40*/  BSYNC.RECONVERGENT B0 ;  /* 0x0000000000007941 */ /* 0x000fea0003800200 */
.L_x_3:
[----:B------:R-:W-:Y:S05]  /*0b50*/  BRA.U UP1, `(.L_x_7) ;  /* 0xfffffff501cc7547 */ /* 0x000fea000b83ffff */
[----:B------:R-:W-:Y:S05]  /*0b60*/  BRA.U UP0, `(.L_x_8) ;  /* 0xfffffff500a87547 */ /* 0x000fea000b83ffff */
.L_x_0:
[----:B------:R-:W0:Y:S01]  /*0b70*/  LDCU UR5, c[0x0][0x39c] ;  /* 0x00007380ff0577ac */ /* 0x000e220008000800 */
[----:B------:R-:W-:Y:S01]  /*0b80*/  BSSY.RECONVERGENT B0, `(.L_x_9) ;  /* 0x0000013000007945 */ /* 0x000fe20003800200 */
[----:B0-----:R-:W-:-:S04]  /*0b90*/  UIMAD UR4, UR5, UR5, URZ ;  /* 0x00000005050472a4 */ /* 0x001fc8000f8e02ff */
[----:B------:R-:W-:Y:S01]  /*0ba0*/  UIMAD UR4, UR4, UR5, URZ ;  /* 0x00000005040472a4 */ /* 0x000fe2000f8e02ff */
[----:B------:R-:W0:Y:S05]  /*0bb0*/  LDCU UR5, c[0x0][0x3b0] ;  /* 0x00007600ff0577ac */ /* 0x000e2a0008000800 */
[----:B------:R-:W-:-:S04]  /*0bc0*/  I2FP.F32.S32 R6, UR4 ;  /* 0x0000000400067c45 */ /* 0x000fc80008201400 */
[----:B------:R-:W1:Y:S01]  /*0bd0*/  MUFU.RCP R7, R6 ;  /* 0x0000000600077308 */ /* 0x000e620000001000 */
[----:B------:R-:W2:Y:S07]  /*0be0*/  LDCU UR4, c[0x0][0x3ac] ;  /* 0x00007580ff0477ac */ /* 0x000eae0008000800 */
[----:B------:R-:W3:Y:S01]  /*0bf0*/  FCHK P0, R3, R6 ;  /* 0x0000000603007302 */ /* 0x000ee20000000000 */
[----:B-1----:R-:W-:Y:S01]  /*0c00*/  FFMA R0, -R6, R7, 1 ;  /* 0x3f80000006007423 */ /* 0x002fe20000000107 */
[----:B--2---:R-:W-:-:S03]  /*0c10*/  IMAD R5, R4, UR4, R5 ;  /* 0x0000000404057c24 */ /* 0x004fc6000f8e0205 */
[----:B------:R-:W-:Y:S01]  /*0c20*/  FFMA R0, R7, R0, R7 ;  /* 0x0000000007007223 */ /* 0x000fe20000000007 */
[----:B0-----:R-:W-:-:S03]  /*0c30*/  IMAD R2, R5, UR5, R2 ;  /* 0x0000000505027c24 */ /* 0x001fc6000f8e0202 */
[----:B------:R-:W-:-:S04]  /*0c40*/  FFMA R7, R0, R3, RZ ;  /* 0x0000000300077223 */ /* 0x000fc800000000ff */
[----:B------:R-:W-:-:S04]  /*0c50*/  FFMA R4, -R6, R7, R3 ;  /* 0x0000000706047223 */ /* 0x000fc80000000103 */
[----:B------:R-:W-:Y:S01]  /*0c60*/  FFMA R7, R0, R4, R7 ;  /* 0x0000000400077223 */ /* 0x000fe20000000007 */
[----:B---3--:R-:W-:Y:S06]  /*0c70*/  @!P0 BRA `(.L_x_10) ;  /* 0x00000000000c8947 */ /* 0x008fec0003800000 */
[----:B------:R-:W-:-:S07]  /*0c80*/  MOV R4, 0xca0 ;  /* 0x00000ca000047802 */ /* 0x000fce0000000f00 */
[----:B------:R-:W-:Y:S05]  /*0c90*/  CALL.REL.NOINC `($__internal_0_$__cuda_sm3x_div_rn_noftz_f32_slowpath) ;  /* 0x0000000000187944 */ /* 0x000fea0003c00000 */
[----:B------:R-:W-:-:S07]  /*0ca0*/  IMAD.MOV.U32 R7, RZ, RZ, R0 ;  /* 0x000000ffff077224 */ /* 0x000fce00078e0000 */
.L_x_10:
[----:B------:R-:W-:Y:S05]  /*0cb0*/  BSYNC.RECONVERGENT B0 ;  /* 0x0000000000007941 */ /* 0x000fea0003800200 */
.L_x_9:
[----:B------:R-:W0:Y:S02]  /*0cc0*/  LDC.64 R4, c[0x0][0x388] ;  /* 0x0000e200ff047b82 */ /* 0x000e240000000a00 */
[----:B0-----:R-:W-:-:S05]  /*0cd0*/  IMAD.WIDE R2, R2, 0x4, R4 ;  /* 0x0000000402027825 */ /* 0x001fca00078e0204 */
[----:B------:R-:W-:Y:S01]  /*0ce0*/  STG.E desc[UR12][R2.64], R7 ;  /* 0x0000000702007986 */ /* 0x000fe2000c10190c */
[----:B------:R-:W-:Y:S05]  /*0cf0*/  EXIT ;  /* 0x000000000000794d */ /* 0x000fea0003800000 */
        .weak           $__internal_0_$__cuda_sm3x_div_rn_noftz_f32_slowpath
        .type           $__internal_0_$__cuda_sm3x_div_rn_noftz_f32_slowpath,@function
        .size           $__internal_0_$__cuda_sm3x_div_rn_noftz_f32_slowpath,(.L_x_23 - $__internal_0_$__cuda_sm3x_div_rn_noftz_f32_slowpath)
$__internal_0_$__cuda_sm3x_div_rn_noftz_f32_slowpath:
[----:B------:R-:W-:Y:S01]  /*0d00*/  SHF.R.U32.HI R5, RZ, 0x17, R6 ;  /* 0x00000017ff057819 */ /* 0x000fe20000011606 */
[----:B------:R-:W-:Y:S01]  /*0d10*/  BSSY.RECONVERGENT B1, `(.L_x_11) ;  /* 0x0000063000017945 */ /* 0x000fe20003800200 */
[----:B------:R-:W-:Y:S02]  /*0d20*/  SHF.R.U32.HI R0, RZ, 0x17, R3 ;  /* 0x00000017ff007819 */ /* 0x000fe40000011603 */
[----:B------:R-:W-:Y:S02]  /*0d30*/  LOP3.LUT R5, R5, 0xff, RZ, 0xc0, !PT ;  /* 0x000000ff05057812 */ /* 0x000fe400078ec0ff */
[----:B------:R-:W-:-:S03]  /*0d40*/  LOP3.LUT R10, R0, 0xff, RZ, 0xc0, !PT ;  /* 0x000000ff000a7812 */ /* 0x000fc600078ec0ff */
[----:B------:R-:W-:Y:S02]  /*0d50*/  VIADD R8, R5, 0xffffffff ;  /* 0xffffffff05087836 */ /* 0x000fe40000000000 */
[----:B------:R-:W-:-:S03]  /*0d60*/  VIADD R9, R10, 0xffffffff ;  /* 0xffffffff0a097836 */ /* 0x000fc60000000000 */
[----:B------:R-:W-:-:S04]  /*0d70*/  ISETP.GT.U32.AND P0, PT, R8, 0xfd, PT ;  /* 0x000000fd0800780c */ /* 0x000fc80003f04070 */
[----:B------:R-:W-:-:S13]  /*0d80*/  ISETP.GT.U32.OR P0, PT, R9, 0xfd, P0 ;  /* 0x000000fd0900780c */ /* 0x000fda0000704470 */
[----:B------:R-:W-:Y:S01]  /*0d90*/  @!P0 IMAD.MOV.U32 R7, RZ, RZ, RZ ;  /* 0x000000ffff078224 */ /* 0x000fe200078e00ff */
[----:B------:R-:W-:Y:S06]  /*0da0*/  @!P0 BRA `(.L_x_12) ;  /* 0x0000000000608947 */ /* 0x000fec0003800000 */
[----:B------:R-:W-:Y:S01]  /*0db0*/  FSETP.GTU.FTZ.AND P0, PT, |R3|, +INF , PT ;  /* 0x7f8000000300780b */ /* 0x000fe20003f1c200 */
[----:B------:R-:W-:Y:S01]  /*0dc0*/  IMAD.MOV.U32 R0, RZ, RZ, R6 ;  /* 0x000000ffff007224 */ /* 0x000fe200078e0006 */
[----:B------:R-:W-:-:S04]  /*0dd0*/  FSETP.GTU.FTZ.AND P1, PT, |R6|, +INF , PT ;  /* 0x7f8000000600780b */ /* 0x000fc80003f3c200 */
[----:B------:R-:W-:-:S13]  /*0de0*/  PLOP3.LUT P0, PT, P0, P1, PT, 0xf8, 0x8f ;  /* 0x00000000008f781c */ /* 0x000fda0000703f70 */
[----:B------:R-:W-:Y:S05]  /*0df0*/  @P0 BRA `(.L_x_13) ;  /* 0x00000004004c0947 */ /* 0x000fea0003800000 */
[----:B------:R-:W-:-:S13]  /*0e00*/  LOP3.LUT P0, RZ, R6, 0x7fffffff, R3, 0xc8, !PT ;  /* 0x7fffffff06ff7812 */ /* 0x000fda000780c803 */
[----:B------:R-:W-:Y:S05]  /*0e10*/  @!P0 BRA `(.L_x_14) ;  /* 0x00000004003c8947 */ /* 0x000fea0003800000 */
[C---:B------:R-:W-:Y:S02]  /*0e20*/  FSETP.NEU.FTZ.AND P1, PT, |R3|.reuse, +INF , PT ;  /* 0x7f8000000300780b */ /* 0x040fe40003f3d200 */
[----:B------:R-:W-:Y:S02]  /*0e30*/  FSETP.NEU.FTZ.AND P0, PT, |R0|, +INF , PT ;  /* 0x7f8000000000780b */ /* 0x000fe40003f1d200 */
[----:B------:R-:W-:-:S11]  /*0e40*/  FSETP.NEU.FTZ.AND P2, PT, |R3|, +INF , PT ;  /* 0x7f8000000300780b */ /* 0x000fd60003f5d200 */
[----:B------:R-:W-:Y:S05]  /*0e50*/  @!P0 BRA !P1, `(.L_x_14) ;  /* 0x00000004002c8947 */ /* 0x000fea0004800000 */
[----:B------:R-:W-:-:S04]  /*0e60*/  LOP3.LUT P1, RZ, R3, 0x7fffffff, RZ, 0xc0, !PT ;  /* 0x7fffffff03ff7812 */ /* 0x000fc8000782c0ff */
[----:B------:R-:W-:-:S13]  /*0e70*/  PLOP3.LUT P0, PT, P0, P1, PT, 0x2f, 0xf2 ;  /* 0x0000000000f2781c */ /* 0x000fda0000702577 */
[----:B------:R-:W-:Y:S05]  /*0e80*/  @P0 BRA `(.L_x_15) ;  /* 0x0000000400180947 */ /* 0x000fea0003800000 */
[----:B------:R-:W-:-:S04]  /*0e90*/  LOP3.LUT P0, RZ, R6, 0x7fffffff, RZ, 0xc0, !PT ;  /* 0x7fffffff06ff7812 */ /* 0x000fc8000780c0ff */
[----:B------:R-:W-:-:S13]  /*0ea0*/  PLOP3.LUT P0, PT, P2, P0, PT, 0x2f, 0xf2 ;  /* 0x0000000000f2781c */ /* 0x000fda0001700577 */
[----:B------:R-:W-:Y:S05]  /*0eb0*/  @P0 BRA `(.L_x_16) ;  /* 0x0000000400000947 */ /* 0x000fea0003800000 */
[----:B------:R-:W-:Y:S02]  /*0ec0*/  ISETP.GE.AND P0, PT, R9, RZ, PT ;  /* 0x000000ff0900720c */ /* 0x000fe40003f06270 */
[----:B------:R-:W-:-:S11]  /*0ed0*/  ISETP.GE.AND P1, PT, R8, RZ, PT ;  /* 0x000000ff0800720c */ /* 0x000fd60003f26270 */
[----:B------:R-:W-:Y:S02]  /*0ee0*/  @P0 IMAD.MOV.U32 R7, RZ, RZ, RZ ;  /* 0x000000ffff070224 */ /* 0x000fe400078e00ff */
[----:B------:R-:W-:Y:S01]  /*0ef0*/  @!P0 FFMA R3, R3, 1.84467440737095516160e+19, RZ ;  /* 0x5f80000003038823 */ /* 0x000fe200000000ff */
[----:B------:R-:W-:Y:S02]  /*0f00*/  @!P0 IMAD.MOV.U32 R7, RZ, RZ, -0x40 ;  /* 0xffffffc0ff078424 */ /* 0x000fe400078e00ff */
[----:B------:R-:W-:Y:S02]  /*0f10*/  @!P1 FFMA R6, R0, 1.84467440737095516160e+19, RZ ;  /* 0x5f80000000069823 */ /* 0x000fe400000000ff */
[----:B------:R-:W-:-:S07]  /*0f20*/  @!P1 VIADD R7, R7, 0x40 ;  /* 0x0000004007079836 */ /* 0x000fce0000000000 */
.L_x_12:
[----:B------:R-:W-:Y:S01]  /*0f30*/  LEA R9, R5, 0xc0800000, 0x17 ;  /* 0xc080000005097811 */ /* 0x000fe200078eb8ff */
[----:B------:R-:W-:Y:S04]  /*0f40*/  BSSY.RECONVERGENT B2, `(.L_x_17) ;  /* 0x0000036000027945 */ /* 0x000fe80003800200 */
[----:B------:R-:W-:Y:S02]  /*0f50*/  IMAD.IADD R9, R6, 0x1, -R9 ;  /* 0x0000000106097824 */ /* 0x000fe400078e0a09 */
[----:B------:R-:W-:Y:S02]  /*0f60*/  VIADD R6, R10, 0xffffff81 ;  /* 0xffffff810a067836 */ /* 0x000fe40000000000 */
[----:B------:R-:W0:Y:S01]  /*0f70*/  MUFU.RCP R8, R9 ;  /* 0x0000000900087308 */ /* 0x000e220000001000 */
[----:B------:R-:W-:Y:S01]  /*0f80*/  FADD.FTZ R11, -R9, -RZ ;  /* 0x800000ff090b7221 */ /* 0x000fe20000010100 */
[C---:B------:R-:W-:Y:S01]  /*0f90*/  IMAD R0, R6.reuse, -0x800000, R3 ;  /* 0xff80000006007824 */ /* 0x040fe200078e0203 */
[----:B------:R-:W-:-:S05]  /*0fa0*/  IADD3 R6, PT, PT, R6, 0x7f, -R5 ;  /* 0x0000007f06067810 */ /* 0x000fca0007ffe805 */
[----:B------:R-:W-:Y:S02]  /*0fb0*/  IMAD.IADD R6, R6, 0x1, R7 ;  /* 0x0000000106067824 */ /* 0x000fe400078e0207 */
[----:B0-----:R-:W-:-:S04]  /*0fc0*/  FFMA R13, R8, R11, 1 ;  /* 0x3f800000080d7423 */ /* 0x001fc8000000000b */
[----:B------:R-:W-:-:S04]  /*0fd0*/  FFMA R10, R8, R13, R8 ;  /* 0x0000000d080a7223 */ /* 0x000fc80000000008 */
[----:B------:R-:W-:-:S04]  /*0fe0*/  FFMA R3, R0, R10, RZ ;  /* 0x0000000a00037223 */ /* 0x000fc800000000ff */
[----:B------:R-:W-:-:S04]  /*0ff0*/  FFMA R8, R11, R3, R0 ;  /* 0x000000030b087223 */ /* 0x000fc80000000000 */
[----:B------:R-:W-:-:S04]  /*1000*/  FFMA R13, R10, R8, R3 ;  /* 0x000000080a0d7223 */ /* 0x000fc80000000003 */
[----:B------:R-:W-:-:S04]  /*1010*/  FFMA R8, R11, R13, R0 ;  /* 0x0000000d0b087223 */ /* 0x000fc80000000000 */
[----:B------:R-:W-:-:S05]  /*1020*/  FFMA R0, R10, R8, R13 ;  /* 0x000000080a007223 */ /* 0x000fca000000000d */
[----:B------:R-:W-:-:S04]  /*1030*/  SHF.R.U32.HI R3, RZ, 0x17, R0 ;  /* 0x00000017ff037819 */ /* 0x000fc80000011600 */
[----:B------:R-:W-:-:S05]  /*1040*/  LOP3.LUT R3, R3, 0xff, RZ, 0xc0, !PT ;  /* 0x000000ff03037812 */ /* 0x000fca00078ec0ff */
[----:B------:R-:W-:-:S04]  /*1050*/  IMAD.IADD R7, R3, 0x1, R6 ;  /* 0x0000000103077824 */ /* 0x000fc800078e0206 */
[----:B------:R-:W-:-:S05]  /*1060*/  VIADD R3, R7, 0xffffffff ;  /* 0xffffffff07037836 */ /* 0x000fca0000000000 */
[----:B------:R-:W-:-:S13]  /*1070*/  ISETP.GE.U32.AND P0, PT, R3, 0xfe, PT ;  /* 0x000000fe0300780c */ /* 0x000fda0003f06070 */
[----:B------:R-:W-:Y:S05]  /*1080*/  @!P0 BRA `(.L_x_18) ;  /* 0x0000000000808947 */ /* 0x000fea0003800000 */
[----:B------:R-:W-:-:S13]  /*1090*/  ISETP.GT.AND P0, PT, R7, 0xfe, PT ;  /* 0x000000fe0700780c */ /* 0x000fda0003f04270 */
[----:B------:R-:W-:Y:S05]  /*10a0*/  @P0 BRA `(.L_x_19) ;  /* 0x00000000006c0947 */ /* 0x000fea0003800000 */
[----:B------:R-:W-:-:S13]  /*10b0*/  ISETP.GE.AND P0, PT, R7, 0x1, PT ;  /* 0x000000010700780c */ /* 0x000fda0003f06270 */
[----:B------:R-:W-:Y:S05]  /*10c0*/  @P0 BRA `(.L_x_20) ;  /* 0x0000000000740947 */ /* 0x000fea0003800000 */
[----:B------:R-:W-:Y:S02]  /*10d0*/  ISETP.GE.AND P0, PT, R7, -0x18, PT ;  /* 0xffffffe80700780c */ /* 0x000fe40003f06270 */
[----:B------:R-:W-:-:S11]  /*10e0*/  LOP3.LUT R0, R0, 0x80000000, RZ, 0xc0, !PT ;  /* 0x8000000000007812 */ /* 0x000fd600078ec0ff */
[----:B------:R-:W-:Y:S05]  /*10f0*/  @!P0 BRA `(.L_x_20) ;  /* 0x0000000000688947 */ /* 0x000fea0003800000 */
[CCC-:B------:R-:W-:Y:S01]  /*1100*/  FFMA.RZ R3, R10.reuse, R8.reuse, R13.reuse ;  /* 0x000000080a037223 */ /* 0x1c0fe2000000c00d */
[CCC-:B------:R-:W-:Y:S01]  /*1110*/  FFMA.RM R6, R10.reuse, R8.reuse, R13.reuse ;  /* 0x000000080a067223 */ /* 0x1c0fe2000000400d */
[C---:B------:R-:W-:Y:S02]  /*1120*/  ISETP.NE.AND P2, PT, R7.reuse, RZ, PT ;  /* 0x000000ff0700720c */ /* 0x040fe40003f45270 */
[----:B------:R-:W-:Y:S02]  /*1130*/  ISETP.NE.AND P1, PT, R7, RZ, PT ;  /* 0x000000ff0700720c */ /* 0x000fe40003f25270 */
[----:B------:R-:W-:Y:S01]  /*1140*/  LOP3.LUT R5, R3, 0x7fffff, RZ, 0xc0, !PT ;  /* 0x007fffff03057812 */ /* 0x000fe200078ec0ff */
[----:B------:R-:W-:Y:S01]  /*1150*/  FFMA.RP R3, R10, R8, R13 ;  /* 0x000000080a037223 */ /* 0x000fe2000000800d */
[----:B------:R-:W-:Y:S02]  /*1160*/  VIADD R8, R7, 0x20 ;  /* 0x0000002007087836 */ /* 0x000fe40000000000 */
[----:B------:R-:W-:Y:S01]  /*1170*/  LOP3.LUT R5, R5, 0x800000, RZ, 0xfc, !PT ;  /* 0x0080000005057812 */ /* 0x000fe200078efcff */
[----:B------:R-:W-:Y:S01]  /*1180*/  IMAD.MOV R7, RZ, RZ, -R7 ;  /* 0x000000ffff077224 */ /* 0x000fe200078e0a07 */
[----:B------:R-:W-:-:S02]  /*1190*/  FSETP.NEU.FTZ.AND P0, PT, R3, R6, PT ;  /* 0x000000060300720b */ /* 0x000fc40003f1d000 */
[----:B------:R-:W-:Y:S02]  /*11a0*/  SHF.L.U32 R8, R5, R8, RZ ;  /* 0x0000000805087219 */ /* 0x000fe400000006ff */
[----:B------:R-:W-:Y:S02]  /*11b0*/  SEL R6, R7, RZ, P2 ;  /* 0x000000ff07067207 */ /* 0x000fe40001000000 */
[----:B------:R-:W-:Y:S02]  /*11c0*/  ISETP.NE.AND P1, PT, R8, RZ, P1 ;  /* 0x000000ff0800720c */ /* 0x000fe40000f25270 */
[----:B------:R-:W-:Y:S02]  /*11d0*/  SHF.R.U32.HI R6, RZ, R6, R5 ;  /* 0x00000006ff067219 */ /* 0x000fe40000011605 */
[----:B------:R-:W-:Y:S02]  /*11e0*/  PLOP3.LUT P0, PT, P0, P1, PT, 0xf8, 0x8f ;  /* 0x00000000008f781c */ /* 0x000fe40000703f70 */
[----:B------:R-:W-:-:S02]  /*11f0*/  SHF.R.U32.HI R8, RZ, 0x1, R6 ;  /* 0x00000001ff087819 */ /* 0x000fc40000011606 */
[----:B------:R-:W-:-:S04]  /*1200*/  SEL R3, RZ, 0x1, !P0 ;  /* 0x00000001ff037807 */ /* 0x000fc80004000000 */
[----:B------:R-:W-:-:S04]  /*1210*/  LOP3.LUT R3, R3, 0x1, R8, 0xf8, !PT ;  /* 0x0000000103037812 */ /* 0x000fc800078ef808 */
[----:B------:R-:W-:-:S05]  /*1220*/  LOP3.LUT R3, R3, R6, RZ, 0xc0, !PT ;  /* 0x0000000603037212 */ /* 0x000fca00078ec0ff */
[----:B------:R-:W-:-:S05]  /*1230*/  IMAD.IADD R3, R8, 0x1, R3 ;  /* 0x0000000108037824 */ /* 0x000fca00078e0203 */
[----:B------:R-:W-:Y:S01]  /*1240*/  LOP3.LUT R0, R3, R0, RZ, 0xfc, !PT ;  /* 0x0000000003007212 */ /* 0x000fe200078efcff */
[----:B------:R-:W-:Y:S06]  /*1250*/  BRA `(.L_x_20) ;  /* 0x0000000000107947 */ /* 0x000fec0003800000 */
.L_x_19:
[----:B------:R-:W-:-:S04]  /*1260*/  LOP3.LUT R0, R0, 0x80000000, RZ, 0xc0, !PT ;  /* 0x8000000000007812 */ /* 0x000fc800078ec0ff */
[----:B------:R-:W-:Y:S01]  /*1270*/  LOP3.LUT R0, R0, 0x7f800000, RZ, 0xfc, !PT ;  /* 0x7f80000000007812 */ /* 0x000fe200078efcff */
[----:B------:R-:W-:Y:S06]  /*1280*/  BRA `(.L_x_20) ;  /* 0x0000000000047947 */ /* 0x000fec0003800000 */
.L_x_18:
[----:B------:R-:W-:-:S07]  /*1290*/  IMAD R0, R6, 0x800000, R0 ;  /* 0x0080000006007824 */ /* 0x000fce00078e0200 */
.L_x_20:
[----:B------:R-:W-:Y:S05]  /*12a0*/  BSYNC.RECONVERGENT B2 ;  /* 0x0000000000027941 */ /* 0x000fea0003800200 */
.L_x_17:
[----:B------:R-:W-:Y:S05]  /*12b0*/  BRA `(.L_x_21) ;  /* 0x0000000000207947 */ /* 0x000fea0003800000 */
.L_x_16:
[----:B------:R-:W-:-:S04]  /*12c0*/  LOP3.LUT R0, R6, 0x80000000, R3, 0x48, !PT ;  /* 0x8000000006007812 */ /* 0x000fc800078e4803 */
[----:B------:R-:W-:Y:S01]  /*12d0*/  LOP3.LUT R0, R0, 0x7f800000, RZ, 0xfc, !PT ;  /* 0x7f80000000007812 */ /* 0x000fe200078efcff */
[----:B------:R-:W-:Y:S06]  /*12e0*/  BRA `(.L_x_21) ;  /* 0x0000000000147947 */ /* 0x000fec0003800000 */
.L_x_15:
[----:B------:R-:W-:Y:S01]  /*12f0*/  LOP3.LUT R0, R6, 0x80000000, R3, 0x48, !PT ;  /* 0x8000000006007812 */ /* 0x000fe200078e4803 */
[----:B------:R-:W-:Y:S06]  /*1300*/  BRA `(.L_x_21) ;  /* 0x00000000000c7947 */ /* 0x000fec0003800000 */
.L_x_14:
[----:B------:R-:W0:Y:S01]  /*1310*/  MUFU.RSQ R0, -QNAN ;  /* 0xffc0000000007908 */ /* 0x000e220000001400 */
[----:B------:R-:W-:Y:S05]  /*1320*/  BRA `(.L_x_21) ;  /* 0x0000000000047947 */ /* 0x000fea0003800000 */
.L_x_13:
[----:B------:R-:W-:-:S07]  /*1330*/  FADD.FTZ R0, R3, R0 ;  /* 0x0000000003007221 */ /* 0x000fce0000010000 */
.L_x_21:
[----:B------:R-:W-:Y:S05]  /*1340*/  BSYNC.RECONVERGENT B1 ;  /* 0x0000000000017941 */ /* 0x000fea0003800200 */
.L_x_11:
[----:B------:R-:W-:-:S04]  /*1350*/  IMAD.MOV.U32 R5, RZ, RZ, 0x0 ;  /* 0x00000000ff057424 */ /* 0x000fc800078e00ff */
[----:B0-----:R-:W-:Y:S05]  /*1360*/  RET.REL.NODEC R4 `(_Z11avg_pool_3dPKfPfiiiiiiiii) ;  /* 0xffffffec04247950 */ /* 0x001fea0003c3ffff */
.L_x_22:
[----:B------:R-:W-:-:S00]  /*1370*/  BRA `(.L_x_22) ;  /* 0xfffffffc00fc7947 */ /* 0x000fc0000383ffff */
[----:B------:R-:W-:-:S00]  /*1380*/  NOP ;  /* 0x0000000000007918 */ /* 0x000fc00000000000 */
[----:B------:R-:W-:-:S00]  /*1390*/  NOP ;  /* 0x0000000000007918 */ /* 0x000fc00000000000 */
[----:B------:R-:W-:-:S00]  /*13a0*/  NOP ;  /* 0x0000000000007918 */ /* 0x000fc00000000000 */
[----:B------:R-:W-:-:S00]  /*13b0*/  NOP ;  /* 0x0000000000007918 */ /* 0x000fc00000000000 */
[----:B------:R-:W-:-:S00]  /*13c0*/  NOP ;  /* 0x0000000000007918 */ /* 0x000fc00000000000 */
[----:B------:R-:W-:-:S00]  /*13d0*/  NOP ;  /* 0x0000000000007918 */ /* 0x000fc00000000000 */
[----:B------:R-:W-:-:S00]  /*13e0*/  NOP ;  /* 0x0000000000007918 */ /* 0x000fc00000000000 */
[----:B------:R-:W-:-:S00]  /*13f0*/  NOP ;  /* 0x0000000000007918 */ /* 0x000fc00000000000 */
.L_x_23:


//--------------------- .nv.shared.reserved.0     --------------------------
	.section	.nv.shared.reserved.0,"aw",@nobits
	.weak		__nv_reservedSMEM_offset_0_alias
	.size		__nv_reservedSMEM_offset_0_alias, 0, 64
	.other		__nv_reservedSMEM_offset_0_alias,@"STO_CUDA_RESERVED_SHARED STV_DEFAULT"
__nv_reservedSMEM_offset_0_alias:
	.zero		0
	.zero		64


//--------------------- .nv.constant0._Z11avg_pool_3dPKfPfiiiiiiiii --------------------------
	.section	.nv.constant0._Z11avg_pool_3dPKfPfiiiiiiiii,"a",@progbits
	.sectionflags	@""
	.align	4
.nv.constant0._Z11avg_pool_3dPKfPfiiiiiiiii:
	.zero		948


//--------------------- SYMBOLS --------------------------

	.type		.nv.reservedSmem.offset0,@object
	.size		.nv.reservedSmem.offset0,0x4
